	.headerflags	@"EF_CUDA_TEXMODE_UNIFIED EF_CUDA_64BIT_ADDRESS EF_CUDA_ACCELERATORS EF_CUDA_SM90 EF_CUDA_VIRTUAL_SM(EF_CUDA_SM90)"
	.elftype	@"ET_EXEC"


//--------------------- .nv.info                  --------------------------
	.section	.nv.info,"",@"SHT_CUDA_INFO"
	.align	4


	//----- nvinfo : EIATTR_REGCOUNT
	.align		4
        /*0000*/ 	.byte	0x04, 0x2f
        /*0002*/ 	.short	(.L_3 - .L_2)
	.align		4
.L_2:
        /*0004*/ 	.word	index@(triton_poi_fused_cat_13)
        /*0008*/ 	.word	0x0000001a


	//----- nvinfo : EIATTR_MIN_STACK_SIZE
	.align		4
.L_3:
        /*000c*/ 	.byte	0x04, 0x12
        /*000e*/ 	.short	(.L_5 - .L_4)
	.align		4
.L_4:
        /*0010*/ 	.word	index@(triton_poi_fused_cat_13)
        /*0014*/ 	.word	0x00000000


	//----- nvinfo : EIATTR_FRAME_SIZE
	.align		4
.L_5:
        /*0018*/ 	.byte	0x04, 0x11
        /*001a*/ 	.short	(.L_7 - .L_6)
	.align		4
.L_6:
        /*001c*/ 	.word	index@(triton_poi_fused_cat_13)
        /*0020*/ 	.word	0x00000000


	//----- nvinfo : EIATTR_MIN_STACK_SIZE
	.align		4
.L_7:
        /*0024*/ 	.byte	0x04, 0x12
        /*0026*/ 	.short	(.L_9 - .L_8)
	.align		4
.L_8:
        /*0028*/ 	.word	index@(triton_poi_fused_cat_13)
        /*002c*/ 	.word	0x00000000
.L_9:


//--------------------- .nv.info.triton_poi_fused_cat_13 --------------------------
	.section	.nv.info.triton_poi_fused_cat_13,"",@"SHT_CUDA_INFO"
	.sectionflags	@""
	.align	4


	//----- nvinfo : EIATTR_CUDA_API_VERSION
	.align		4
        /*0000*/ 	.byte	0x04, 0x37
        /*0002*/ 	.short	(.L_11 - .L_10)
.L_10:
        /*0004*/ 	.word	0x0000007c


	//----- nvinfo : EIATTR_KPARAM_INFO
	.align		4
.L_11:
        /*0008*/ 	.byte	0x04, 0x17
        /*000a*/ 	.short	(.L_13 - .L_12)
.L_12:
        /*000c*/ 	.word	0x00000000
        /*0010*/ 	.short	0x0007
        /*0012*/ 	.short	0x0038
        /*0014*/ 	.byte	0x00, 0xf0, 0x11, 0x00


	//----- nvinfo : EIATTR_KPARAM_INFO
	.align		4
.L_13:
        /*0018*/ 	.byte	0x04, 0x17
        /*001a*/ 	.short	(.L_15 - .L_14)
.L_14:
        /*001c*/ 	.word	0x00000000
        /*0020*/ 	.short	0x0006
        /*0022*/ 	.short	0x0030
        /*0024*/ 	.byte	0x00, 0xf4, 0x21, 0x00


	//----- nvinfo : EIATTR_KPARAM_INFO
	.align		4
.L_15:
        /*0028*/ 	.byte	0x04, 0x17
        /*002a*/ 	.short	(.L_17 - .L_16)
.L_16:
        /*002c*/ 	.word	0x00000000
        /*0030*/ 	.short	0x0005
        /*0032*/ 	.short	0x0028
        /*0034*/ 	.byte	0x00, 0xf4, 0x21, 0x00


	//----- nvinfo : EIATTR_KPARAM_INFO
	.align		4
.L_17:
        /*0038*/ 	.byte	0x04, 0x17
        /*003a*/ 	.short	(.L_19 - .L_18)
.L_18:
        /*003c*/ 	.word	0x00000000
        /*0040*/ 	.short	0x0004
        /*0042*/ 	.short	0x0020
        /*0044*/ 	.byte	0x00, 0xf4, 0x21, 0x00


	//----- nvinfo : EIATTR_KPARAM_INFO
	.align		4
.L_19:
        /*0048*/ 	.byte	0x04, 0x17
        /*004a*/ 	.short	(.L_21 - .L_20)
.L_20:
        /*004c*/ 	.word	0x00000000
        /*0050*/ 	.short	0x0003
        /*0052*/ 	.short	0x0018
        /*0054*/ 	.byte	0x00, 0xf4, 0x21, 0x00


	//----- nvinfo : EIATTR_KPARAM_INFO
	.align		4
.L_21:
        /*0058*/ 	.byte	0x04, 0x17
        /*005a*/ 	.short	(.L_23 - .L_22)
.L_22:
        /*005c*/ 	.word	0x00000000
        /*0060*/ 	.short	0x0002
        /*0062*/ 	.short	0x0010
        /*0064*/ 	.byte	0x00, 0xf4, 0x21, 0x00


	//----- nvinfo : EIATTR_KPARAM_INFO
	.align		4
.L_23:
        /*0068*/ 	.byte	0x04, 0x17
        /*006a*/ 	.short	(.L_25 - .L_24)
.L_24:
        /*006c*/ 	.word	0x00000000
        /*0070*/ 	.short	0x0001
        /*0072*/ 	.short	0x0008
        /*0074*/ 	.byte	0x00, 0xf4, 0x21, 0x00


	//----- nvinfo : EIATTR_KPARAM_INFO
	.align		4
.L_25:
        /*0078*/ 	.byte	0x04, 0x17
        /*007a*/ 	.short	(.L_27 - .L_26)
.L_26:
        /*007c*/ 	.word	0x00000000
        /*0080*/ 	.short	0x0000
        /*0082*/ 	.short	0x0000
        /*0084*/ 	.byte	0x00, 0xf4, 0x21, 0x00


	//----- nvinfo : EIATTR_SPARSE_MMA_MASK
	.align		4
.L_27:
        /*0088*/ 	.byte	0x03, 0x50
        /*008a*/ 	.short	0x0000


	//----- nvinfo : EIATTR_MAXREG_COUNT
	.align		4
        /*008c*/ 	.byte	0x03, 0x1b
        /*008e*/ 	.short	0x00ff


	//----- nvinfo : EIATTR_EXIT_INSTR_OFFSETS
	.align		4
        /*0090*/ 	.byte	0x04, 0x1c
        /*0092*/ 	.short	(.L_29 - .L_28)


	//   ....[0]....
.L_28:
        /*0094*/ 	.word	0x00000670


	//----- nvinfo : EIATTR_REQNTID
	.align		4
.L_29:
        /*0098*/ 	.byte	0x04, 0x10
        /*009a*/ 	.short	(.L_31 - .L_30)
.L_30:
        /*009c*/ 	.word	0x00000080
        /*00a0*/ 	.word	0x00000001
        /*00a4*/ 	.word	0x00000001


	//----- nvinfo : EIATTR_CBANK_PARAM_SIZE
	.align		4
.L_31:
        /*00a8*/ 	.byte	0x03, 0x19
        /*00aa*/ 	.short	0x003c


	//----- nvinfo : EIATTR_PARAM_CBANK
	.align		4
        /*00ac*/ 	.byte	0x04, 0x0a
        /*00ae*/ 	.short	(.L_33 - .L_32)
	.align		4
.L_32:
        /*00b0*/ 	.word	index@(.nv.constant0.triton_poi_fused_cat_13)
        /*00b4*/ 	.short	0x0210
        /*00b6*/ 	.short	0x003c


	//----- nvinfo : EIATTR_SW_WAR
	.align		4
.L_33:
        /*00b8*/ 	.byte	0x04, 0x36
        /*00ba*/ 	.short	(.L_35 - .L_34)
.L_34:
        /*00bc*/ 	.word	0x00000008
.L_35:


//--------------------- .nv.callgraph             --------------------------
	.section	.nv.callgraph,"",@"SHT_CUDA_CALLGRAPH"
	.align	4
	.sectionentsize	8
	.align		4
        /*0000*/ 	.word	0x00000000
	.align		4
        /*0004*/ 	.word	0xffffffff
	.align		4
        /*0008*/ 	.word	0x00000000
	.align		4
        /*000c*/ 	.word	0xfffffffe
	.align		4
        /*0010*/ 	.word	0x00000000
	.align		4
        /*0014*/ 	.word	0xfffffffd
	.align		4
        /*0018*/ 	.word	0x00000000
	.align		4
        /*001c*/ 	.word	0xfffffffc


//--------------------- .nv.constant4             --------------------------
	.section	.nv.constant4,"a",@progbits
	.align	8
	.align		8
.nv.constant4:
        /*0000*/ 	.dword	_$_str
	.align		8
        /*0008*/ 	.dword	_$_str_$_2


//--------------------- .text.triton_poi_fused_cat_13 --------------------------
	.section	.text.triton_poi_fused_cat_13,"ax",@progbits
	.align	128
        .global         triton_poi_fused_cat_13
        .type           triton_poi_fused_cat_13,@function
        .size           triton_poi_fused_cat_13,(.L_x_1 - triton_poi_fused_cat_13)
        .other          triton_poi_fused_cat_13,@"STO_CUDA_ENTRY STV_DEFAULT"
triton_poi_fused_cat_13:
.text.triton_poi_fused_cat_13:
[----:B------:R-:W-:Y:S01]  /*0000*/  LDC R1, c[0x0][0x28] ;  /* 0x00000a00ff017b82 */ /* 0x000fe20000000800 */
[----:B------:R-:W1:Y:S01]  /*0010*/  S2R R0, SR_TID.X ;  /* 0x0000000000007919 */ /* 0x000e620000002100 */
[----:B------:R-:W-:Y:S01]  /*0020*/  IMAD.MOV.U32 R11, RZ, RZ, RZ ;  /* 0x000000ffff0b7224 */ /* 0x000fe200078e00ff */
[----:B------:R-:W-:-:S05]  /*0030*/  ULDC.64 UR4, c[0x0][0x208] ;  /* 0x0000820000047ab9 */ /* 0x000fca0000000a00 */
[----:B------:R-:W2:Y:S01]  /*0040*/  LDC.64 R16, c[0x0][0x218] ;  /* 0x00008600ff107b82 */ /* 0x000ea20000000a00 */
[----:B------:R-:W3:Y:S07]  /*0050*/  S2R R3, SR_CTAID.X ;  /* 0x0000000000037919 */ /* 0x000eee0000002500 */
[----:B------:R-:W4:Y:S08]  /*0060*/  LDC.64 R18, c[0x0][0x220] ;  /* 0x00008800ff127b82 */ /* 0x000f300000000a00 */
[----:B------:R-:W5:Y:S08]  /*0070*/  LDC.64 R8, c[0x0][0x230] ;  /* 0x00008c00ff087b82 */ /* 0x000f700000000a00 */
[----:B------:R-:W2:Y:S01]  /*0080*/  LDC.64 R6, c[0x0][0x238] ;  /* 0x00008e00ff067b82 */ /* 0x000ea20000000a00 */
[----:B-1----:R-:W-:-:S05]  /*0090*/  IMAD.SHL.U32 R0, R0, 0x2, RZ ;  /* 0x0000000200007824 */ /* 0x002fca00078e00ff */
[----:B------:R-:W-:-:S05]  /*00a0*/  LOP3.LUT R0, R0, 0xfe, RZ, 0xc0, !PT ;  /* 0x000000fe00007812 */ /* 0x000fca00078ec0ff */
[----:B---3--:R-:W-:Y:S02]  /*00b0*/  IMAD R10, R3, 0x100, R0 ;  /* 0x00000100030a7824 */ /* 0x008fe400078e0200 */
[----:B------:R-:W1:Y:S03]  /*00c0*/  LDC.64 R2, c[0x0][0x228] ;  /* 0x00008a00ff027b82 */ /* 0x000e660000000a00 */
[----:B------:R-:W-:-:S04]  /*00d0*/  SHF.R.S32.HI R5, RZ, 0x1f, R10 ;  /* 0x0000001fff057819 */ /* 0x000fc8000001140a */
[----:B------:R-:W-:-:S04]  /*00e0*/  LEA.HI R4, R5, R10, RZ, 0x6 ;  /* 0x0000000a05047211 */ /* 0x000fc800078f30ff */
[--C-:B------:R-:W-:Y:S02]  /*00f0*/  SHF.R.S32.HI R15, RZ, 0x6, R4.reuse ;  /* 0x00000006ff0f7819 */ /* 0x100fe40000011404 */
[----:B------:R-:W-:-:S04]  /*0100*/  SHF.R.S32.HI R0, RZ, 0x1f, R4 ;  /* 0x0000001fff007819 */ /* 0x000fc80000011404 */
[----:B------:R-:W-:-:S04]  /*0110*/  LEA.HI R0, R0, R15, RZ, 0x8 ;  /* 0x0000000f00007211 */ /* 0x000fc800078f40ff */
[----:B------:R-:W-:-:S05]  /*0120*/  LOP3.LUT R0, R0, 0xffffff00, RZ, 0xc0, !PT ;  /* 0xffffff0000007812 */ /* 0x000fca00078ec0ff */
[----:B------:R-:W-:Y:S02]  /*0130*/  IMAD.IADD R15, R15, 0x1, -R0 ;  /* 0x000000010f0f7824 */ /* 0x000fe400078e0a00 */
[----:B------:R-:W-:Y:S02]  /*0140*/  IMAD.MOV.U32 R0, RZ, RZ, RZ ;  /* 0x000000ffff007224 */ /* 0x000fe400078e00ff */
[C---:B-1----:R-:W-:Y:S01]  /*0150*/  IMAD.WIDE R2, R15.reuse, 0x4, R2 ;  /* 0x000000040f027825 */ /* 0x042fe200078e0202 */
[----:B------:R-:W-:-:S13]  /*0160*/  ISETP.GT.AND P1, PT, R15, 0x7f, PT ;  /* 0x0000007f0f00780c */ /* 0x000fda0003f24270 */
[----:B------:R-:W3:Y:S04]  /*0170*/  @P1 LDG.E.EL R0, desc[UR4][R2.64+-0x200] ;  /* 0xfffe000402001981 */ /* 0x000ee8000c2e1900 */
[----:B------:R1:W3:Y:S01]  /*0180*/  @P1 LDG.E.EL R11, desc[UR4][R2.64+-0x200] ;  /* 0xfffe0004020b1981 */ /* 0x0002e2000c2e1900 */
[----:B------:R-:W-:Y:S01]  /*0190*/  LEA.HI R20, R5, R10, RZ, 0xe ;  /* 0x0000000a05147211 */ /* 0x000fe200078f70ff */
[----:B------:R-:W-:Y:S01]  /*01a0*/  IMAD.MOV.U32 R12, RZ, RZ, RZ ;  /* 0x000000ffff0c7224 */ /* 0x000fe200078e00ff */
[----:B------:R-:W-:Y:S01]  /*01b0*/  LOP3.LUT R5, R4, 0xffffffc0, RZ, 0xc0, !PT ;  /* 0xffffffc004057812 */ /* 0x000fe200078ec0ff */
[----:B------:R-:W-:Y:S01]  /*01c0*/  IMAD.MOV.U32 R14, RZ, RZ, RZ ;  /* 0x000000ffff0e7224 */ /* 0x000fe200078e00ff */
[----:B------:R-:W-:Y:S01]  /*01d0*/  SHF.R.S32.HI R13, RZ, 0xe, R20 ;  /* 0x0000000eff0d7819 */ /* 0x000fe20000011414 */
[----:B----4-:R-:W-:-:S04]  /*01e0*/  IMAD.WIDE R22, R15, 0x4, R18 ;  /* 0x000000040f167825 */ /* 0x010fc800078e0212 */
[----:B------:R-:W-:Y:S01]  /*01f0*/  IMAD.IADD R4, R10, 0x1, -R5 ;  /* 0x000000010a047824 */ /* 0x000fe200078e0a05 */
[----:B------:R-:W-:Y:S01]  /*0200*/  LOP3.LUT R19, R20, 0xffffc000, RZ, 0xc0, !PT ;  /* 0xffffc00014137812 */ /* 0x000fe200078ec0ff */
[----:B------:R-:W4:Y:S02]  /*0210*/  @P1 LDG.E.EL R12, desc[UR4][R22.64+-0x200] ;  /* 0xfffe0004160c1981 */ /* 0x000f24000c2e1900 */
[----:B------:R-:W-:Y:S01]  /*0220*/  IMAD R4, R13, 0x2000, R4 ;  /* 0x000020000d047824 */ /* 0x000fe200078e0204 */
[C---:B------:R-:W-:Y:S01]  /*0230*/  ISETP.GE.AND P0, PT, R15.reuse, 0x80, PT ;  /* 0x000000800f00780c */ /* 0x040fe20003f06270 */
[----:B------:R-:W4:Y:S02]  /*0240*/  @P1 LDG.E.EL R14, desc[UR4][R22.64+-0x200] ;  /* 0xfffe0004160e1981 */ /* 0x000f24000c2e1900 */
[----:B------:R-:W-:-:S05]  /*0250*/  IMAD R4, R15, 0x40, R4 ;  /* 0x000000400f047824 */ /* 0x000fca00078e0204 */
[----:B-1----:R-:W-:Y:S02]  /*0260*/  IADD3 R3, R4, -0x2000, RZ ;  /* 0xffffe00004037810 */ /* 0x002fe40007ffe0ff */
[----:B------:R-:W-:-:S03]  /*0270*/  CS2R R4, SRZ ;  /* 0x0000000000047805 */ /* 0x000fc6000001ff00 */
[----:B--2---:R-:W-:Y:S02]  /*0280*/  IMAD.WIDE R16, R3, 0x4, R16 ;  /* 0x0000000403107825 */ /* 0x004fe400078e0210 */
[----:B------:R-:W1:Y:S03]  /*0290*/  LDC.64 R2, c[0x0][0x210] ;  /* 0x00008400ff027b82 */ /* 0x000e660000000a00 */
[----:B------:R2:W4:Y:S01]  /*02a0*/  @P1 LDG.E.64 R4, desc[UR4][R16.64] ;  /* 0x0000000410041981 */ /* 0x000522000c1e1b00 */
[----:B-----5:R-:W-:-:S04]  /*02b0*/  IMAD.WIDE R8, R15, 0x4, R8 ;  /* 0x000000040f087825 */ /* 0x020fc800078e0208 */
[----:B0-----:R-:W-:Y:S01]  /*02c0*/  IMAD.WIDE R6, R15, 0x4, R6 ;  /* 0x000000040f067825 */ /* 0x001fe200078e0206 */
[----:B--2---:R-:W-:-:S03]  /*02d0*/  HFMA2.MMA R16, -RZ, RZ, 0, 0 ;  /* 0x00000000ff107435 */ /* 0x004fc600000001ff */
[----:B------:R-:W-:Y:S01]  /*02e0*/  IMAD.IADD R20, R10, 0x1, -R19 ;  /* 0x000000010a147824 */ /* 0x000fe200078e0a13 */
[----:B------:R-:W-:Y:S01]  /*02f0*/  CS2R R18, SRZ ;  /* 0x0000000000127805 */ /* 0x000fe2000001ff00 */
[----:B------:R-:W-:Y:S02]  /*0300*/  IMAD.MOV.U32 R15, RZ, RZ, RZ ;  /* 0x000000ffff0f7224 */ /* 0x000fe400078e00ff */
[----:B------:R-:W-:-:S03]  /*0310*/  IMAD R21, R13, 0x2000, R20 ;  /* 0x000020000d157824 */ /* 0x000fc600078e0214 */
[----:B------:R-:W2:Y:S04]  /*0320*/  @P1 LDG.E.EL R18, desc[UR4][R8.64+-0x200] ;  /* 0xfffe000408121981 */ /* 0x000ea8000c2e1900 */
[----:B------:R-:W5:Y:S04]  /*0330*/  @P1 LDG.E.EL R15, desc[UR4][R8.64+-0x200] ;  /* 0xfffe0004080f1981 */ /* 0x000f68000c2e1900 */
[----:B------:R-:W2:Y:S04]  /*0340*/  @P1 LDG.E.EL R19, desc[UR4][R6.64+-0x200] ;  /* 0xfffe000406131981 */ /* 0x000ea8000c2e1900 */
[----:B------:R0:W2:Y:S01]  /*0350*/  @P1 LDG.E.EL R16, desc[UR4][R6.64+-0x200] ;  /* 0xfffe000406101981 */ /* 0x0000a2000c2e1900 */
[----:B-1----:R-:W-:Y:S01]  /*0360*/  IMAD.WIDE R20, R21, 0x4, R2 ;  /* 0x0000000415147825 */ /* 0x002fe200078e0202 */
[----:B------:R-:W-:-:S06]  /*0370*/  CS2R R2, SRZ ;  /* 0x0000000000027805 */ /* 0x000fcc000001ff00 */
[----:B------:R-:W2:Y:S01]  /*0380*/  @!P0 LDG.E.64 R2, desc[UR4][R20.64] ;  /* 0x0000000414028981 */ /* 0x000ea2000c1e1b00 */
[----:B0-----:R-:W-:Y:S01]  /*0390*/  IMAD.MOV.U32 R7, RZ, RZ, 0x3e800000 ;  /* 0x3e800000ff077424 */ /* 0x001fe200078e00ff */
[----:B---3--:R-:W-:Y:S02]  /*03a0*/  SEL R0, R0, RZ, P1 ;  /* 0x000000ff00007207 */ /* 0x008fe40000800000 */
[----:B------:R-:W-:-:S03]  /*03b0*/  SEL R11, R11, RZ, P1 ;  /* 0x000000ff0b0b7207 */ /* 0x000fc60000800000 */
[----:B------:R-:W-:Y:S02]  /*03c0*/  FADD R0, R0, 0.0010000000474974513054 ;  /* 0x3a83126f00007421 */ /* 0x000fe40000000000 */
[----:B------:R-:W-:Y:S02]  /*03d0*/  FADD R11, R11, 0.0010000000474974513054 ;  /* 0x3a83126f0b0b7421 */ /* 0x000fe40000000000 */
[----:B------:R-:W0:Y:S08]  /*03e0*/  MUFU.SQRT R13, R0 ;  /* 0x00000000000d7308 */ /* 0x000e300000002000 */
[----:B------:R-:W1:Y:S01]  /*03f0*/  MUFU.SQRT R8, R11 ;  /* 0x0000000b00087308 */ /* 0x000e620000002000 */
[----:B0-----:R-:W-:-:S02]  /*0400*/  FSETP.GT.AND P2, PT, R13, 8.50705917302346158658e+37, PT ;  /* 0x7e8000000d00780b */ /* 0x001fc40003f44000 */
[----:B------:R-:W-:Y:S02]  /*0410*/  FSETP.GEU.AND P4, PT, R13, 1.175494350822287508e-38, PT ;  /* 0x008000000d00780b */ /* 0x000fe40003f8e000 */
[C---:B-1----:R-:W-:Y:S02]  /*0420*/  FSETP.GT.AND P3, PT, R8.reuse, 8.50705917302346158658e+37, PT ;  /* 0x7e8000000800780b */ /* 0x042fe40003f64000 */
[----:B------:R-:W-:-:S07]  /*0430*/  FSETP.GEU.AND P5, PT, R8, 1.175494350822287508e-38, PT ;  /* 0x008000000800780b */ /* 0x000fce0003fae000 */
[----:B------:R-:W-:-:S04]  /*0440*/  @P2 FMUL R13, R13, 0.25 ;  /* 0x3e8000000d0d2820 */ /* 0x000fc80000400000 */
[----:B------:R-:W-:Y:S01]  /*0450*/  @!P4 FMUL R13, R13, 16777216 ;  /* 0x4b8000000d0dc820 */ /* 0x000fe20000400000 */
[----:B------:R-:W-:-:S04]  /*0460*/  @P3 FMUL R8, R8, 0.25 ;  /* 0x3e80000008083820 */ /* 0x000fc80000400000 */
[----:B------:R-:W-:Y:S01]  /*0470*/  @!P5 FMUL R8, R8, 16777216 ;  /* 0x4b8000000808d820 */ /* 0x000fe20000400000 */
[----:B------:R-:W0:Y:S01]  /*0480*/  MUFU.RCP R13, R13 ;  /* 0x0000000d000d7308 */ /* 0x000e220000001000 */
[----:B------:R-:W-:-:S07]  /*0490*/  FSEL R0, R7, 1, P2 ;  /* 0x3f80000007007808 */ /* 0x000fce0001000000 */
[----:B------:R-:W1:Y:S01]  /*04a0*/  MUFU.RCP R8, R8 ;  /* 0x0000000800087308 */ /* 0x000e620000001000 */
[----:B------:R-:W-:Y:S02]  /*04b0*/  FSEL R7, R7, 1, P3 ;  /* 0x3f80000007077808 */ /* 0x000fe40001800000 */
[----:B----4-:R-:W-:Y:S02]  /*04c0*/  SEL R9, R5, RZ, P1 ;  /* 0x000000ff05097207 */ /* 0x010fe40000800000 */
[----:B------:R-:W-:Y:S02]  /*04d0*/  SEL R6, R4, RZ, P1 ;  /* 0x000000ff04067207 */ /* 0x000fe40000800000 */
[----:B------:R-:W3:Y:S01]  /*04e0*/  LDC.64 R4, c[0x0][0x240] ;  /* 0x00009000ff047b82 */ /* 0x000ee20000000a00 */
[----:B------:R-:W-:Y:S01]  /*04f0*/  SEL R11, R12, RZ, P1 ;  /* 0x000000ff0c0b7207 */ /* 0x000fe20000800000 */
[----:B------:R-:W-:Y:S01]  /*0500*/  @!P4 FMUL R0, R0, 16777216 ;  /* 0x4b8000000000c820 */ /* 0x000fe20000400000 */
[----:B------:R-:W-:Y:S01]  /*0510*/  SEL R14, R14, RZ, P1 ;  /* 0x000000ff0e0e7207 */ /* 0x000fe20000800000 */
[----:B------:R-:W-:-:S02]  /*0520*/  @!P5 FMUL R7, R7, 16777216 ;  /* 0x4b8000000707d820 */ /* 0x000fc40000400000 */
[----:B0-----:R-:W-:Y:S01]  /*0530*/  FMUL R13, R13, R0 ;  /* 0x000000000d0d7220 */ /* 0x001fe20000400000 */
[----:B------:R-:W-:Y:S01]  /*0540*/  FADD R6, R6, -R11 ;  /* 0x8000000b06067221 */ /* 0x000fe20000000000 */
[----:B------:R-:W-:Y:S01]  /*0550*/  FADD R0, R9, -R14 ;  /* 0x8000000e09007221 */ /* 0x000fe20000000000 */
[----:B-1----:R-:W-:Y:S01]  /*0560*/  FMUL R7, R8, R7 ;  /* 0x0000000708077220 */ /* 0x002fe20000400000 */
[----:B-----5:R-:W-:Y:S01]  /*0570*/  SEL R15, R15, RZ, P1 ;  /* 0x000000ff0f0f7207 */ /* 0x020fe20000800000 */
[----:B------:R-:W-:Y:S01]  /*0580*/  FMUL R6, R6, R13 ;  /* 0x0000000d06067220 */ /* 0x000fe20000400000 */
[----:B--2---:R-:W-:Y:S01]  /*0590*/  SEL R18, R18, RZ, P1 ;  /* 0x000000ff12127207 */ /* 0x004fe20000800000 */
[----:B------:R-:W-:Y:S01]  /*05a0*/  FMUL R7, R0, R7 ;  /* 0x0000000700077220 */ /* 0x000fe20000400000 */
[----:B------:R-:W-:Y:S02]  /*05b0*/  SEL R19, R19, RZ, P1 ;  /* 0x000000ff13137207 */ /* 0x000fe40000800000 */
[----:B------:R-:W-:-:S03]  /*05c0*/  SEL R16, R16, RZ, P1 ;  /* 0x000000ff10107207 */ /* 0x000fc60000800000 */
[----:B------:R-:W-:Y:S02]  /*05d0*/  FFMA R0, R6, R15, R19 ;  /* 0x0000000f06007223 */ /* 0x000fe40000000013 */
[----:B------:R-:W-:-:S03]  /*05e0*/  FFMA R16, R7, R18, R16 ;  /* 0x0000001207107223 */ /* 0x000fc60000000010 */
[----:B------:R-:W-:Y:S02]  /*05f0*/  FSETP.GEU.AND P1, PT, R0, RZ, PT ;  /* 0x000000ff0000720b */ /* 0x000fe40003f2e000 */
[----:B------:R-:W-:Y:S01]  /*0600*/  FSETP.GEU.AND P2, PT, R16, RZ, PT ;  /* 0x000000ff1000720b */ /* 0x000fe20003f4e000 */
[----:B---3--:R-:W-:Y:S01]  /*0610*/  IMAD.WIDE R4, R10, 0x4, R4 ;  /* 0x000000040a047825 */ /* 0x008fe200078e0204 */
[----:B------:R-:W-:Y:S02]  /*0620*/  SEL R2, R2, RZ, !P0 ;  /* 0x000000ff02027207 */ /* 0x000fe40004000000 */
[----:B------:R-:W-:Y:S02]  /*0630*/  SEL R3, R3, RZ, !P0 ;  /* 0x000000ff03037207 */ /* 0x000fe40004000000 */
[----:B------:R-:W-:Y:S02]  /*0640*/  @P0 FSEL R2, R0, RZ, P1 ;  /* 0x000000ff00020208 */ /* 0x000fe40000800000 */
[----:B------:R-:W-:-:S05]  /*0650*/  @P0 FSEL R3, R16, RZ, P2 ;  /* 0x000000ff10030208 */ /* 0x000fca0001000000 */
[----:B------:R-:W-:Y:S01]  /*0660*/  STG.E.64 desc[UR4][R4.64], R2 ;  /* 0x0000000204007986 */ /* 0x000fe2000c101b04 */
[----:B------:R-:W-:Y:S05]  /*0670*/  EXIT ;  /* 0x000000000000794d */ /* 0x000fea0003800000 */
.L_x_0:
[----:B------:R-:W-:-:S00]  /*0680*/  BRA `(.L_x_0) ;  /* 0xfffffffc00fc7947 */ /* 0x000fc0000383ffff */
[----:B------:R-:W-:-:S00]  /*0690*/  NOP ;  /* 0x0000000000007918 */ /* 0x000fc00000000000 */
        /* <DEDUP_REMOVED lines=14> */
.L_x_1:


//--------------------- .nv.global.init           --------------------------
	.section	.nv.global.init,"aw",@progbits
.nv.global.init:
	.type		_$_str,@object
	.size		_$_str,(_$_str_$_2 - _$_str)
_$_str:
        /*0000*/ 	.byte	0x5f, 0x5f, 0x43, 0x55, 0x44, 0x41, 0x5f, 0x46, 0x54, 0x5a, 0x00
	.type		_$_str_$_2,@object
	.size		_$_str_$_2,(.L_1 - _$_str_$_2)
_$_str_$_2:
        /*000b*/ 	.byte	0x5f, 0x5f, 0x43, 0x55, 0x44, 0x41, 0x5f, 0x50, 0x52, 0x45, 0x43, 0x5f, 0x53, 0x51, 0x52, 0x54
        /*001b*/ 	.byte	0x00
.L_1:


//--------------------- .nv.constant0.triton_poi_fused_cat_13 --------------------------
	.section	.nv.constant0.triton_poi_fused_cat_13,"a",@progbits
	.sectionflags	@""
	.align	4
.nv.constant0.triton_poi_fused_cat_13:
	.zero		588
